







.version 7.0
.target sm_52
.address_size 64



.visible .entry _Z6color1PiS_S_S_S_S_iii(
.param .u64 _Z6color1PiS_S_S_S_S_iii_param_0,
.param .u64 _Z6color1PiS_S_S_S_S_iii_param_1,
.param .u64 _Z6color1PiS_S_S_S_S_iii_param_2,
.param .u64 _Z6color1PiS_S_S_S_S_iii_param_3,
.param .u64 _Z6color1PiS_S_S_S_S_iii_param_4,
.param .u64 _Z6color1PiS_S_S_S_S_iii_param_5,
.param .u32 _Z6color1PiS_S_S_S_S_iii_param_6,
.param .u32 _Z6color1PiS_S_S_S_S_iii_param_7,
.param .u32 _Z6color1PiS_S_S_S_S_iii_param_8
)
{
.reg .pred %p<31>;
.reg .b32 %r<103>;
.reg .b64 %rd<58>;


ld.param.u64 %rd12, [_Z6color1PiS_S_S_S_S_iii_param_0];
ld.param.u64 %rd14, [_Z6color1PiS_S_S_S_S_iii_param_1];
ld.param.u64 %rd15, [_Z6color1PiS_S_S_S_S_iii_param_2];
ld.param.u64 %rd16, [_Z6color1PiS_S_S_S_S_iii_param_3];
ld.param.u64 %rd17, [_Z6color1PiS_S_S_S_S_iii_param_4];
ld.param.u64 %rd13, [_Z6color1PiS_S_S_S_S_iii_param_5];
ld.param.u32 %r36, [_Z6color1PiS_S_S_S_S_iii_param_7];
ld.param.u32 %r85, [_Z6color1PiS_S_S_S_S_iii_param_8];
cvta.to.global.u64 %rd1, %rd15;
cvta.to.global.u64 %rd2, %rd17;
cvta.to.global.u64 %rd3, %rd14;
cvta.to.global.u64 %rd4, %rd16;
mov.u32 %r38, %ntid.x;
mov.u32 %r39, %ctaid.x;
mov.u32 %r40, %tid.x;
mad.lo.s32 %r1, %r38, %r39, %r40;
setp.ge.s32	%p1, %r1, %r36;
@%p1 bra BB0_29;

mul.wide.s32 %rd18, %r1, 4;
add.s64 %rd19, %rd4, %rd18;
ld.global.u32 %r41, [%rd19];
setp.ne.s32	%p2, %r41, -1;
@%p2 bra BB0_29;

cvta.to.global.u64 %rd20, %rd12;
add.s64 %rd5, %rd20, %rd18;
ld.global.u32 %r2, [%rd5];
add.s32 %r42, %r1, 1;
setp.ge.s32	%p3, %r42, %r36;
@%p3 bra BB0_4;

ld.global.u32 %r85, [%rd5+4];

BB0_4:
mov.u32 %r98, -1;
setp.le.s32	%p4, %r85, %r2;
@%p4 bra BB0_28;

add.s32 %r5, %r85, -1;
mov.u32 %r89, -1;
sub.s32 %r6, %r85, %r2;
and.b32 %r7, %r6, 3;
setp.eq.s32	%p5, %r7, 0;
mov.u32 %r98, 0;
mov.u32 %r96, %r2;
@%p5 bra BB0_17;

setp.eq.s32	%p6, %r7, 1;
mov.u32 %r89, -1;
mov.u32 %r90, %r2;
@%p6 bra BB0_14;

setp.eq.s32	%p7, %r7, 2;
mov.u32 %r89, -1;
mov.u32 %r87, %r2;
@%p7 bra BB0_11;

setp.ne.s32	%p8, %r2, %r5;
mul.wide.s32 %rd22, %r2, 4;
add.s64 %rd6, %rd3, %rd22;
ld.global.u32 %r49, [%rd6];
mul.wide.s32 %rd23, %r49, 4;
add.s64 %rd24, %rd4, %rd23;
ld.global.u32 %r50, [%rd24];
setp.eq.s32	%p9, %r50, -1;
mov.u32 %r89, -1;
and.pred %p10, %p9, %p8;
@!%p10 bra BB0_10;
bra.uni BB0_9;

BB0_9:
mov.u32 %r51, 1;
st.global.u32 [%rd2], %r51;
ld.global.u32 %r52, [%rd6];
mul.wide.s32 %rd25, %r52, 4;
add.s64 %rd26, %rd1, %rd25;
ld.global.u32 %r53, [%rd26];
mov.u32 %r54, -1;
max.s32 %r89, %r53, %r54;

BB0_10:
add.s32 %r87, %r2, 1;

BB0_11:
mul.wide.s32 %rd27, %r87, 4;
add.s64 %rd7, %rd3, %rd27;
ld.global.u32 %r55, [%rd7];
mul.wide.s32 %rd28, %r55, 4;
add.s64 %rd29, %rd4, %rd28;
ld.global.u32 %r56, [%rd29];
setp.eq.s32	%p11, %r56, -1;
setp.ne.s32	%p12, %r2, %r5;
and.pred %p13, %p11, %p12;
@!%p13 bra BB0_13;
bra.uni BB0_12;

BB0_12:
mov.u32 %r57, 1;
st.global.u32 [%rd2], %r57;
ld.global.u32 %r58, [%rd7];
mul.wide.s32 %rd30, %r58, 4;
add.s64 %rd31, %rd1, %rd30;
ld.global.u32 %r59, [%rd31];
max.s32 %r89, %r59, %r89;

BB0_13:
add.s32 %r90, %r87, 1;

BB0_14:
mul.wide.s32 %rd32, %r90, 4;
add.s64 %rd8, %rd3, %rd32;
ld.global.u32 %r60, [%rd8];
mul.wide.s32 %rd33, %r60, 4;
add.s64 %rd34, %rd4, %rd33;
ld.global.u32 %r61, [%rd34];
setp.eq.s32	%p14, %r61, -1;
setp.ne.s32	%p15, %r2, %r5;
and.pred %p16, %p14, %p15;
@!%p16 bra BB0_16;
bra.uni BB0_15;

BB0_15:
mov.u32 %r62, 1;
st.global.u32 [%rd2], %r62;
ld.global.u32 %r63, [%rd8];
mul.wide.s32 %rd35, %r63, 4;
add.s64 %rd36, %rd1, %rd35;
ld.global.u32 %r64, [%rd36];
max.s32 %r89, %r64, %r89;

BB0_16:
add.s32 %r96, %r90, 1;
mov.u32 %r98, %r89;

BB0_17:
setp.lt.u32	%p17, %r6, 4;
@%p17 bra BB0_28;

mul.wide.s32 %rd37, %r96, 4;
add.s64 %rd57, %rd3, %rd37;
mov.u32 %r98, %r89;

BB0_19:
ld.global.u32 %r65, [%rd57];
mul.wide.s32 %rd38, %r65, 4;
add.s64 %rd39, %rd4, %rd38;
ld.global.u32 %r66, [%rd39];
setp.eq.s32	%p18, %r66, -1;
setp.ne.s32	%p19, %r2, %r5;
and.pred %p20, %p18, %p19;
@!%p20 bra BB0_21;
bra.uni BB0_20;

BB0_20:
mov.u32 %r67, 1;
st.global.u32 [%rd2], %r67;
ld.global.u32 %r68, [%rd57];
mul.wide.s32 %rd40, %r68, 4;
add.s64 %rd41, %rd1, %rd40;
ld.global.u32 %r69, [%rd41];
max.s32 %r98, %r69, %r98;

BB0_21:
ld.global.u32 %r70, [%rd57+4];
mul.wide.s32 %rd42, %r70, 4;
add.s64 %rd43, %rd4, %rd42;
ld.global.u32 %r71, [%rd43];
setp.eq.s32	%p21, %r71, -1;
and.pred %p23, %p21, %p19;
@!%p23 bra BB0_23;
bra.uni BB0_22;

BB0_22:
mov.u32 %r72, 1;
st.global.u32 [%rd2], %r72;
ld.global.u32 %r73, [%rd57+4];
mul.wide.s32 %rd44, %r73, 4;
add.s64 %rd45, %rd1, %rd44;
ld.global.u32 %r74, [%rd45];
max.s32 %r98, %r74, %r98;

BB0_23:
ld.global.u32 %r75, [%rd57+8];
mul.wide.s32 %rd46, %r75, 4;
add.s64 %rd47, %rd4, %rd46;
ld.global.u32 %r76, [%rd47];
setp.eq.s32	%p24, %r76, -1;
and.pred %p26, %p24, %p19;
@!%p26 bra BB0_25;
bra.uni BB0_24;

BB0_24:
mov.u32 %r77, 1;
st.global.u32 [%rd2], %r77;
ld.global.u32 %r78, [%rd57+8];
mul.wide.s32 %rd48, %r78, 4;
add.s64 %rd49, %rd1, %rd48;
ld.global.u32 %r79, [%rd49];
max.s32 %r98, %r79, %r98;

BB0_25:
ld.global.u32 %r80, [%rd57+12];
mul.wide.s32 %rd50, %r80, 4;
add.s64 %rd51, %rd4, %rd50;
ld.global.u32 %r81, [%rd51];
setp.eq.s32	%p27, %r81, -1;
and.pred %p29, %p27, %p19;
@!%p29 bra BB0_27;
bra.uni BB0_26;

BB0_26:
mov.u32 %r82, 1;
st.global.u32 [%rd2], %r82;
ld.global.u32 %r83, [%rd57+12];
mul.wide.s32 %rd52, %r83, 4;
add.s64 %rd53, %rd1, %rd52;
ld.global.u32 %r84, [%rd53];
max.s32 %r98, %r84, %r98;

BB0_27:
add.s32 %r96, %r96, 4;
setp.lt.s32	%p30, %r96, %r85;
add.s64 %rd57, %rd57, 16;
@%p30 bra BB0_19;

BB0_28:
cvta.to.global.u64 %rd54, %rd13;
add.s64 %rd56, %rd54, %rd18;
st.global.u32 [%rd56], %r98;

BB0_29:
ret;
}


.visible .entry _Z6color2PiS_S_iii(
.param .u64 _Z6color2PiS_S_iii_param_0,
.param .u64 _Z6color2PiS_S_iii_param_1,
.param .u64 _Z6color2PiS_S_iii_param_2,
.param .u32 _Z6color2PiS_S_iii_param_3,
.param .u32 _Z6color2PiS_S_iii_param_4,
.param .u32 _Z6color2PiS_S_iii_param_5
)
{
.reg .pred %p<4>;
.reg .b32 %r<10>;
.reg .b64 %rd<12>;


ld.param.u64 %rd2, [_Z6color2PiS_S_iii_param_0];
ld.param.u64 %rd3, [_Z6color2PiS_S_iii_param_1];
ld.param.u64 %rd4, [_Z6color2PiS_S_iii_param_2];
ld.param.u32 %r2, [_Z6color2PiS_S_iii_param_3];
ld.param.u32 %r3, [_Z6color2PiS_S_iii_param_4];
mov.u32 %r4, %ntid.x;
mov.u32 %r5, %ctaid.x;
mov.u32 %r6, %tid.x;
mad.lo.s32 %r1, %r4, %r5, %r6;
setp.ge.s32	%p1, %r1, %r3;
@%p1 bra BB1_4;

cvta.to.global.u64 %rd5, %rd3;
mul.wide.s32 %rd6, %r1, 4;
add.s64 %rd1, %rd5, %rd6;
ld.global.u32 %r7, [%rd1];
setp.ne.s32	%p2, %r7, -1;
@%p2 bra BB1_4;

cvta.to.global.u64 %rd7, %rd4;
cvta.to.global.u64 %rd8, %rd2;
add.s64 %rd10, %rd8, %rd6;
add.s64 %rd11, %rd7, %rd6;
ld.global.u32 %r8, [%rd11];
ld.global.u32 %r9, [%rd10];
setp.lt.s32	%p3, %r9, %r8;
@%p3 bra BB1_4;

st.global.u32 [%rd1], %r2;

BB1_4:
ret;
}




// ===== COMPILED SASS (sm_100) =====

	.target	sm_100

	.elftype	@"ET_EXEC"


//--------------------- .note.nv.tkinfo           --------------------------
	.section	.note.nv.tkinfo,"",@"SHT_NOTE"
	.sectionflags	@"SHF_NOTE_NV_TKINFO"
	.tkinfo
        /*0018*/ 	.word	0x00000002
        /*0030*/ 	.string	""
        /*0030*/ 	.string	"ptxas"
        /*0030*/ 	.string	"Cuda compilation tools, release 13.0, V13.0.88"
        /*0030*/ 	.string	"Build cuda_13.0.r13.0/compiler.36424714_0"
        /*0030*/ 	.string	"-arch sm_100 "



//--------------------- .note.nv.cuinfo           --------------------------
	.section	.note.nv.cuinfo,"",@"SHT_NOTE"
	.sectionflags	@"SHF_NOTE_NV_CUINFO"
        /*0018*/ 	.short	0x0002
        /*001a*/ 	.short	0x0034
        /*001c*/ 	.short	0x0082
	.zero		2


//--------------------- .nv.info                  --------------------------
	.section	.nv.info,"",@"SHT_CUDA_INFO"
	.align	4


	//----- nvinfo : EIATTR_REGCOUNT
	.align		4
        /*0000*/ 	.byte	0x04, 0x2f
        /*0002*/ 	.short	(.L_1 - .L_0)
	.align		4
.L_0:
        /*0004*/ 	.word	index@(_Z6color1PiS_S_S_S_S_iii)
        /*0008*/ 	.word	0x0000001c


	//----- nvinfo : EIATTR_FRAME_SIZE
	.align		4
.L_1:
        /*000c*/ 	.byte	0x04, 0x11
        /*000e*/ 	.short	(.L_3 - .L_2)
	.align		4
.L_2:
        /*0010*/ 	.word	index@(_Z6color1PiS_S_S_S_S_iii)
        /*0014*/ 	.word	0x00000000


	//----- nvinfo : EIATTR_REGCOUNT
	.align		4
.L_3:
        /*0018*/ 	.byte	0x04, 0x2f
        /*001a*/ 	.short	(.L_5 - .L_4)
	.align		4
.L_4:
        /*001c*/ 	.word	index@(_Z6color2PiS_S_iii)
        /*0020*/ 	.word	0x0000000c


	//----- nvinfo : EIATTR_FRAME_SIZE
	.align		4
.L_5:
        /*0024*/ 	.byte	0x04, 0x11
        /*0026*/ 	.short	(.L_7 - .L_6)
	.align		4
.L_6:
        /*0028*/ 	.word	index@(_Z6color2PiS_S_iii)
        /*002c*/ 	.word	0x00000000


	//----- nvinfo : EIATTR_MIN_STACK_SIZE
	.align		4
.L_7:
        /*0030*/ 	.byte	0x04, 0x12
        /*0032*/ 	.short	(.L_9 - .L_8)
	.align		4
.L_8:
        /*0034*/ 	.word	index@(_Z6color2PiS_S_iii)
        /*0038*/ 	.word	0x00000000


	//----- nvinfo : EIATTR_MIN_STACK_SIZE
	.align		4
.L_9:
        /*003c*/ 	.byte	0x04, 0x12
        /*003e*/ 	.short	(.L_11 - .L_10)
	.align		4
.L_10:
        /*0040*/ 	.word	index@(_Z6color1PiS_S_S_S_S_iii)
        /*0044*/ 	.word	0x00000000
.L_11:


//--------------------- .nv.compat                --------------------------
	.section	.nv.compat,"",@"SHT_CUDA_COMPAT_INFO"
	.align	4
        /*0000*/ 	.byte	0x02, 0x09, 0x00, 0x00, 0x02, 0x02, 0x01, 0x00, 0x02, 0x05, 0x05, 0x00, 0x03, 0x07, 0x01, 0x01
        /*0010*/ 	.byte	0x02, 0x03, 0x00, 0x00, 0x02, 0x06, 0x01, 0x00, 0x04, 0x0b, 0x08, 0x00, 0x09, 0x00, 0x00, 0x00
        /*0020*/ 	.byte	0x00, 0x00, 0x00, 0x00


//--------------------- .nv.info._Z6color2PiS_S_iii --------------------------
	.section	.nv.info._Z6color2PiS_S_iii,"",@"SHT_CUDA_INFO"
	.sectionflags	@""
	.align	4


	//----- nvinfo : EIATTR_CUDA_API_VERSION
	.align		4
        /*0000*/ 	.byte	0x04, 0x37
        /*0002*/ 	.short	(.L_13 - .L_12)
.L_12:
        /*0004*/ 	.word	0x00000082


	//----- nvinfo : EIATTR_KPARAM_INFO
	.align		4
.L_13:
        /*0008*/ 	.byte	0x04, 0x17
        /*000a*/ 	.short	(.L_15 - .L_14)
.L_14:
        /*000c*/ 	.word	0x00000000
        /*0010*/ 	.short	0x0005
        /*0012*/ 	.short	0x0020
        /*0014*/ 	.byte	0x00, 0xf0, 0x11, 0x00


	//----- nvinfo : EIATTR_KPARAM_INFO
	.align		4
.L_15:
        /*0018*/ 	.byte	0x04, 0x17
        /*001a*/ 	.short	(.L_17 - .L_16)
.L_16:
        /*001c*/ 	.word	0x00000000
        /*0020*/ 	.short	0x0004
        /*0022*/ 	.short	0x001c
        /*0024*/ 	.byte	0x00, 0xf0, 0x11, 0x00


	//----- nvinfo : EIATTR_KPARAM_INFO
	.align		4
.L_17:
        /*0028*/ 	.byte	0x04, 0x17
        /*002a*/ 	.short	(.L_19 - .L_18)
.L_18:
        /*002c*/ 	.word	0x00000000
        /*0030*/ 	.short	0x0003
        /*0032*/ 	.short	0x0018
        /*0034*/ 	.byte	0x00, 0xf0, 0x11, 0x00


	//----- nvinfo : EIATTR_KPARAM_INFO
	.align		4
.L_19:
        /*0038*/ 	.byte	0x04, 0x17
        /*003a*/ 	.short	(.L_21 - .L_20)
.L_20:
        /*003c*/ 	.word	0x00000000
        /*0040*/ 	.short	0x0002
        /*0042*/ 	.short	0x0010
        /*0044*/ 	.byte	0x00, 0xf0, 0x21, 0x00


	//----- nvinfo : EIATTR_KPARAM_INFO
	.align		4
.L_21:
        /*0048*/ 	.byte	0x04, 0x17
        /*004a*/ 	.short	(.L_23 - .L_22)
.L_22:
        /*004c*/ 	.word	0x00000000
        /*0050*/ 	.short	0x0001
        /*0052*/ 	.short	0x0008
        /*0054*/ 	.byte	0x00, 0xf0, 0x21, 0x00


	//----- nvinfo : EIATTR_KPARAM_INFO
	.align		4
.L_23:
        /*0058*/ 	.byte	0x04, 0x17
        /*005a*/ 	.short	(.L_25 - .L_24)
.L_24:
        /*005c*/ 	.word	0x00000000
        /*0060*/ 	.short	0x0000
        /*0062*/ 	.short	0x0000
        /*0064*/ 	.byte	0x00, 0xf0, 0x21, 0x00


	//----- nvinfo : EIATTR_SPARSE_MMA_MASK
	.align		4
.L_25:
        /*0068*/ 	.byte	0x03, 0x50
        /*006a*/ 	.short	0x0000


	//----- nvinfo : EIATTR_MAXREG_COUNT
	.align		4
        /*006c*/ 	.byte	0x03, 0x1b
        /*006e*/ 	.short	0x00ff


	//----- nvinfo : EIATTR_MERCURY_ISA_VERSION
	.align		4
        /*0070*/ 	.byte	0x03, 0x5f
        /*0072*/ 	.short	0x0101


	//----- nvinfo : EIATTR_VRC_CTA_INIT_COUNT
	.align		4
        /*0074*/ 	.byte	0x02, 0x4a
	.zero		1
	.zero		1


	//----- nvinfo : EIATTR_EXIT_INSTR_OFFSETS
	.align		4
        /*0078*/ 	.byte	0x04, 0x1c
        /*007a*/ 	.short	(.L_27 - .L_26)


	//   ....[0]....
.L_26:
        /*007c*/ 	.word	0x00000070


	//   ....[1]....
        /*0080*/ 	.word	0x000000d0


	//   ....[2]....
        /*0084*/ 	.word	0x00000150


	//   ....[3]....
        /*0088*/ 	.word	0x00000180


	//----- nvinfo : EIATTR_CBANK_PARAM_SIZE
	.align		4
.L_27:
        /*008c*/ 	.byte	0x03, 0x19
        /*008e*/ 	.short	0x0024


	//----- nvinfo : EIATTR_PARAM_CBANK
	.align		4
        /*0090*/ 	.byte	0x04, 0x0a
        /*0092*/ 	.short	(.L_29 - .L_28)
	.align		4
.L_28:
        /*0094*/ 	.word	index@(.nv.constant0._Z6color2PiS_S_iii)
        /*0098*/ 	.short	0x0380
        /*009a*/ 	.short	0x0024


	//----- nvinfo : EIATTR_SW_WAR
	.align		4
.L_29:
        /*009c*/ 	.byte	0x04, 0x36
        /*009e*/ 	.short	(.L_31 - .L_30)
.L_30:
        /*00a0*/ 	.word	0x00000008
.L_31:


//--------------------- .nv.info._Z6color1PiS_S_S_S_S_iii --------------------------
	.section	.nv.info._Z6color1PiS_S_S_S_S_iii,"",@"SHT_CUDA_INFO"
	.sectionflags	@""
	.align	4


	//----- nvinfo : EIATTR_CUDA_API_VERSION
	.align		4
        /*0000*/ 	.byte	0x04, 0x37
        /*0002*/ 	.short	(.L_33 - .L_32)
.L_32:
        /*0004*/ 	.word	0x00000082


	//----- nvinfo : EIATTR_KPARAM_INFO
	.align		4
.L_33:
        /*0008*/ 	.byte	0x04, 0x17
        /*000a*/ 	.short	(.L_35 - .L_34)
.L_34:
        /*000c*/ 	.word	0x00000000
        /*0010*/ 	.short	0x0008
        /*0012*/ 	.short	0x0038
        /*0014*/ 	.byte	0x00, 0xf0, 0x11, 0x00


	//----- nvinfo : EIATTR_KPARAM_INFO
	.align		4
.L_35:
        /*0018*/ 	.byte	0x04, 0x17
        /*001a*/ 	.short	(.L_37 - .L_36)
.L_36:
        /*001c*/ 	.word	0x00000000
        /*0020*/ 	.short	0x0007
        /*0022*/ 	.short	0x0034
        /*0024*/ 	.byte	0x00, 0xf0, 0x11, 0x00


	//----- nvinfo : EIATTR_KPARAM_INFO
	.align		4
.L_37:
        /*0028*/ 	.byte	0x04, 0x17
        /*002a*/ 	.short	(.L_39 - .L_38)
.L_38:
        /*002c*/ 	.word	0x00000000
        /*0030*/ 	.short	0x0006
        /*0032*/ 	.short	0x0030
        /*0034*/ 	.byte	0x00, 0xf0, 0x11, 0x00


	//----- nvinfo : EIATTR_KPARAM_INFO
	.align		4
.L_39:
        /*0038*/ 	.byte	0x04, 0x17
        /*003a*/ 	.short	(.L_41 - .L_40)
.L_40:
        /*003c*/ 	.word	0x00000000
        /*0040*/ 	.short	0x0005
        /*0042*/ 	.short	0x0028
        /*0044*/ 	.byte	0x00, 0xf0, 0x21, 0x00


	//----- nvinfo : EIATTR_KPARAM_INFO
	.align		4
.L_41:
        /*0048*/ 	.byte	0x04, 0x17
        /*004a*/ 	.short	(.L_43 - .L_42)
.L_42:
        /*004c*/ 	.word	0x00000000
        /*0050*/ 	.short	0x0004
        /*0052*/ 	.short	0x0020
        /*0054*/ 	.byte	0x00, 0xf0, 0x21, 0x00


	//----- nvinfo : EIATTR_KPARAM_INFO
	.align		4
.L_43:
        /*0058*/ 	.byte	0x04, 0x17
        /*005a*/ 	.short	(.L_45 - .L_44)
.L_44:
        /*005c*/ 	.word	0x00000000
        /*0060*/ 	.short	0x0003
        /*0062*/ 	.short	0x0018
        /*0064*/ 	.byte	0x00, 0xf0, 0x21, 0x00


	//----- nvinfo : EIATTR_KPARAM_INFO
	.align		4
.L_45:
        /*0068*/ 	.byte	0x04, 0x17
        /*006a*/ 	.short	(.L_47 - .L_46)
.L_46:
        /*006c*/ 	.word	0x00000000
        /*0070*/ 	.short	0x0002
        /*0072*/ 	.short	0x0010
        /*0074*/ 	.byte	0x00, 0xf0, 0x21, 0x00


	//----- nvinfo : EIATTR_KPARAM_INFO
	.align		4
.L_47:
        /*0078*/ 	.byte	0x04, 0x17
        /*007a*/ 	.short	(.L_49 - .L_48)
.L_48:
        /*007c*/ 	.word	0x00000000
        /*0080*/ 	.short	0x0001
        /*0082*/ 	.short	0x0008
        /*0084*/ 	.byte	0x00, 0xf0, 0x21, 0x00


	//----- nvinfo : EIATTR_KPARAM_INFO
	.align		4
.L_49:
        /*0088*/ 	.byte	0x04, 0x17
        /*008a*/ 	.short	(.L_51 - .L_50)
.L_50:
        /*008c*/ 	.word	0x00000000
        /*0090*/ 	.short	0x0000
        /*0092*/ 	.short	0x0000
        /*0094*/ 	.byte	0x00, 0xf0, 0x21, 0x00


	//----- nvinfo : EIATTR_SPARSE_MMA_MASK
	.align		4
.L_51:
        /*0098*/ 	.byte	0x03, 0x50
        /*009a*/ 	.short	0x0000


	//----- nvinfo : EIATTR_MAXREG_COUNT
	.align		4
        /*009c*/ 	.byte	0x03, 0x1b
        /*009e*/ 	.short	0x00ff


	//----- nvinfo : EIATTR_MERCURY_ISA_VERSION
	.align		4
        /*00a0*/ 	.byte	0x03, 0x5f
        /*00a2*/ 	.short	0x0101


	//----- nvinfo : EIATTR_VRC_CTA_INIT_COUNT
	.align		4
        /*00a4*/ 	.byte	0x02, 0x4a
	.zero		1
	.zero		1


	//----- nvinfo : EIATTR_EXIT_INSTR_OFFSETS
	.align		4
        /*00a8*/ 	.byte	0x04, 0x1c
        /*00aa*/ 	.short	(.L_53 - .L_52)


	//   ....[0]....
.L_52:
        /*00ac*/ 	.word	0x00000070


	//   ....[1]....
        /*00b0*/ 	.word	0x000000d0


	//   ....[2]....
        /*00b4*/ 	.word	0x00000aa0


	//----- nvinfo : EIATTR_CRS_STACK_SIZE
	.align		4
.L_53:
        /*00b8*/ 	.byte	0x04, 0x1e
        /*00ba*/ 	.short	(.L_55 - .L_54)
.L_54:
        /*00bc*/ 	.word	0x00000000


	//----- nvinfo : EIATTR_CBANK_PARAM_SIZE
	.align		4
.L_55:
        /*00c0*/ 	.byte	0x03, 0x19
        /*00c2*/ 	.short	0x003c


	//----- nvinfo : EIATTR_PARAM_CBANK
	.align		4
        /*00c4*/ 	.byte	0x04, 0x0a
        /*00c6*/ 	.short	(.L_57 - .L_56)
	.align		4
.L_56:
        /*00c8*/ 	.word	index@(.nv.constant0._Z6color1PiS_S_S_S_S_iii)
        /*00cc*/ 	.short	0x0380
        /*00ce*/ 	.short	0x003c


	//----- nvinfo : EIATTR_SW_WAR
	.align		4
.L_57:
        /*00d0*/ 	.byte	0x04, 0x36
        /*00d2*/ 	.short	(.L_59 - .L_58)
.L_58:
        /*00d4*/ 	.word	0x00000008
.L_59:


//--------------------- .nv.callgraph             --------------------------
	.section	.nv.callgraph,"",@"SHT_CUDA_CALLGRAPH"
	.align	4
	.sectionentsize	8
	.align		4
        /*0000*/ 	.word	0x00000000
	.align		4
        /*0004*/ 	.word	0xffffffff
	.align		4
        /*0008*/ 	.word	0x00000000
	.align		4
        /*000c*/ 	.word	0xfffffffe
	.align		4
        /*0010*/ 	.word	0x00000000
	.align		4
        /*0014*/ 	.word	0xfffffffd
	.align		4
        /*0018*/ 	.word	0x00000000
	.align		4
        /*001c*/ 	.word	0xfffffffc


//--------------------- .text._Z6color2PiS_S_iii  --------------------------
	.section	.text._Z6color2PiS_S_iii,"ax",@progbits
	.align	128
        .global         _Z6color2PiS_S_iii
        .type           _Z6color2PiS_S_iii,@function
        .size           _Z6color2PiS_S_iii,(.L_x_17 - _Z6color2PiS_S_iii)
        .other          _Z6color2PiS_S_iii,@"STO_CUDA_ENTRY STV_DEFAULT"
_Z6color2PiS_S_iii:
.text._Z6color2PiS_S_iii:
[----:B------:R-:W-:Y:S01]  /*0000*/  LDC R1, c[0x0][0x37c] ;  /* 0x0000df00ff017b82 */ /* 0x000fe20000000800 */
[----:B------:R-:W0:Y:S01]  /*0010*/  S2R R9, SR_CTAID.X ;  /* 0x0000000000097919 */ /* 0x000e220000002500 */
[----:B------:R-:W0:Y:S01]  /*0020*/  LDCU UR4, c[0x0][0x360] ;  /* 0x00006c00ff0477ac */ /* 0x000e220008000800 */
[----:B------:R-:W0:Y:S01]  /*0030*/  S2R R0, SR_TID.X ;  /* 0x0000000000007919 */ /* 0x000e220000002100 */
[----:B------:R-:W1:Y:S01]  /*0040*/  LDCU UR5, c[0x0][0x39c] ;  /* 0x00007380ff0577ac */ /* 0x000e620008000800 */
[----:B0-----:R-:W-:-:S05]  /*0050*/  IMAD R9, R9, UR4, R0 ;  /* 0x0000000409097c24 */ /* 0x001fca000f8e0200 */
[----:B-1----:R-:W-:-:S13]  /*0060*/  ISETP.GE.AND P0, PT, R9, UR5, PT ;  /* 0x0000000509007c0c */ /* 0x002fda000bf06270 */
[----:B------:R-:W-:Y:S05]  /*0070*/  @P0 EXIT ;  /* 0x000000000000094d */ /* 0x000fea0003800000 */
[----:B------:R-:W0:Y:S01]  /*0080*/  LDC.64 R2, c[0x0][0x388] ;  /* 0x0000e200ff027b82 */ /* 0x000e220000000a00 */
[----:B------:R-:W1:Y:S01]  /*0090*/  LDCU.64 UR4, c[0x0][0x358] ;  /* 0x00006b00ff0477ac */ /* 0x000e620008000a00 */
[----:B0-----:R-:W-:-:S05]  /*00a0*/  IMAD.WIDE R2, R9, 0x4, R2 ;  /* 0x0000000409027825 */ /* 0x001fca00078e0202 */
[----:B-1----:R-:W2:Y:S02]  /*00b0*/  LDG.E R0, desc[UR4][R2.64] ;  /* 0x0000000402007981 */ /* 0x002ea4000c1e1900 */
[----:B--2---:R-:W-:-:S13]  /*00c0*/  ISETP.NE.AND P0, PT, R0, -0x1, PT ;  /* 0xffffffff0000780c */ /* 0x004fda0003f05270 */
[----:B------:R-:W-:Y:S05]  /*00d0*/  @P0 EXIT ;  /* 0x000000000000094d */ /* 0x000fea0003800000 */
[----:B------:R-:W0:Y:S08]  /*00e0*/  LDC.64 R4, c[0x0][0x380] ;  /* 0x0000e000ff047b82 */ /* 0x000e300000000a00 */
[----:B------:R-:W1:Y:S01]  /*00f0*/  LDC.64 R6, c[0x0][0x390] ;  /* 0x0000e400ff067b82 */ /* 0x000e620000000a00 */
[----:B0-----:R-:W-:-:S06]  /*0100*/  IMAD.WIDE R4, R9, 0x4, R4 ;  /* 0x0000000409047825 */ /* 0x001fcc00078e0204 */
[----:B------:R-:W2:Y:S01]  /*0110*/  LDG.E R5, desc[UR4][R4.64] ;  /* 0x0000000404057981 */ /* 0x000ea2000c1e1900 */
[----:B-1----:R-:W-:-:S06]  /*0120*/  IMAD.WIDE R6, R9, 0x4, R6 ;  /* 0x0000000409067825 */ /* 0x002fcc00078e0206 */
[----:B------:R-:W2:Y:S02]  /*0130*/  LDG.E R6, desc[UR4][R6.64] ;  /* 0x0000000406067981 */ /* 0x000ea4000c1e1900 */
[----:B--2---:R-:W-:-:S13]  /*0140*/  ISETP.GE.AND P0, PT, R5, R6, PT ;  /* 0x000000060500720c */ /* 0x004fda0003f06270 */
[----:B------:R-:W-:Y:S05]  /*0150*/  @!P0 EXIT ;  /* 0x000000000000894d */ /* 0x000fea0003800000 */
[----:B------:R-:W0:Y:S02]  /*0160*/  LDC R5, c[0x0][0x398] ;  /* 0x0000e600ff057b82 */ /* 0x000e240000000800 */
[----:B0-----:R-:W-:Y:S01]  /*0170*/  STG.E desc[UR4][R2.64], R5 ;  /* 0x0000000502007986 */ /* 0x001fe2000c101904 */
[----:B------:R-:W-:Y:S05]  /*0180*/  EXIT ;  /* 0x000000000000794d */ /* 0x000fea0003800000 */
.L_x_0:
[----:B------:R-:W-:-:S00]  /*0190*/  BRA `(.L_x_0) ;  /* 0xfffffffc00fc7947 */ /* 0x000fc0000383ffff */
[----:B------:R-:W-:-:S00]  /*01a0*/  NOP ;  /* 0x0000000000007918 */ /* 0x000fc00000000000 */
        /* <DEDUP_REMOVED lines=13> */
.L_x_17:


//--------------------- .text._Z6color1PiS_S_S_S_S_iii --------------------------
	.section	.text._Z6color1PiS_S_S_S_S_iii,"ax",@progbits
	.align	128
        .global         _Z6color1PiS_S_S_S_S_iii
        .type           _Z6color1PiS_S_S_S_S_iii,@function
        .size           _Z6color1PiS_S_S_S_S_iii,(.L_x_18 - _Z6color1PiS_S_S_S_S_iii)
        .other          _Z6color1PiS_S_S_S_S_iii,@"STO_CUDA_ENTRY STV_DEFAULT"
_Z6color1PiS_S_S_S_S_iii:
.text._Z6color1PiS_S_S_S_S_iii:
        /* <DEDUP_REMOVED lines=10> */
[----:B0-----:R-:W-:-:S06]  /*00a0*/  IMAD.WIDE R6, R5, 0x4, R2 ;  /* 0x0000000405067825 */ /* 0x001fcc00078e0202 */
[----:B-1----:R-:W2:Y:S02]  /*00b0*/  LDG.E R6, desc[UR4][R6.64] ;  /* 0x0000000406067981 */ /* 0x002ea4000c1e1900 */
[----:B--2---:R-:W-:-:S13]  /*00c0*/  ISETP.NE.AND P0, PT, R6, -0x1, PT ;  /* 0xffffffff0600780c */ /* 0x004fda0003f05270 */
[----:B------:R-:W-:Y:S05]  /*00d0*/  @P0 EXIT ;  /* 0x000000000000094d */ /* 0x000fea0003800000 */
[----:B------:R-:W0:Y:S01]  /*00e0*/  LDC.64 R6, c[0x0][0x380] ;  /* 0x0000e000ff067b82 */ /* 0x000e220000000a00 */
[----:B------:R-:W1:Y:S01]  /*00f0*/  LDCU UR7, c[0x0][0x3b8] ;  /* 0x00007700ff0777ac */ /* 0x000e620008000800 */
[----:B------:R-:W-:-:S05]  /*0100*/  VIADD R0, R5, 0x1 ;  /* 0x0000000105007836 */ /* 0x000fca0000000000 */
[----:B------:R-:W-:Y:S01]  /*0110*/  ISETP.GE.AND P0, PT, R0, UR6, PT ;  /* 0x0000000600007c0c */ /* 0x000fe2000bf06270 */
[----:B-1----:R-:W-:Y:S02]  /*0120*/  IMAD.U32 R0, RZ, RZ, UR7 ;  /* 0x00000007ff007e24 */ /* 0x002fe4000f8e00ff */
[----:B0-----:R-:W-:-:S10]  /*0130*/  IMAD.WIDE R6, R5, 0x4, R6 ;  /* 0x0000000405067825 */ /* 0x001fd400078e0206 */
[----:B------:R-:W2:Y:S04]  /*0140*/  @!P0 LDG.E R0, desc[UR4][R6.64+0x4] ;  /* 0x0000040406008981 */ /* 0x000ea8000c1e1900 */
[----:B------:R-:W2:Y:S01]  /*0150*/  LDG.E R9, desc[UR4][R6.64] ;  /* 0x0000000406097981 */ /* 0x000ea2000c1e1900 */
[----:B------:R-:W-:Y:S01]  /*0160*/  BSSY.RECONVERGENT B2, `(.L_x_1) ;  /* 0x0000090000027945 */ /* 0x000fe20003800200 */
[----:B------:R-:W-:Y:S02]  /*0170*/  MOV R4, 0xffffffff ;  /* 0xffffffff00047802 */ /* 0x000fe40000000f00 */
[----:B--2---:R-:W-:-:S13]  /*0180*/  ISETP.GT.AND P0, PT, R0, R9, PT ;  /* 0x000000090000720c */ /* 0x004fda0003f04270 */
[----:B------:R-:W-:Y:S05]  /*0190*/  @!P0 BRA `(.L_x_2) ;  /* 0x0000000800308947 */ /* 0x000fea0003800000 */
[C-C-:B------:R-:W-:Y:S01]  /*01a0*/  IMAD.IADD R16, R0.reuse, 0x1, -R9.reuse ;  /* 0x0000000100107824 */ /* 0x140fe200078e0a09 */
[----:B------:R-:W-:Y:S01]  /*01b0*/  BSSY.RECONVERGENT B1, `(.L_x_3) ;  /* 0x000004e000017945 */ /* 0x000fe20003800200 */
[----:B------:R-:W-:Y:S01]  /*01c0*/  VIADD R6, R0, 0xffffffff ;  /* 0xffffffff00067836 */ /* 0x000fe20000000000 */
[----:B------:R-:W-:Y:S01]  /*01d0*/  MOV R8, 0xffffffff ;  /* 0xffffffff00087802 */ /* 0x000fe20000000f00 */
[----:B------:R-:W-:Y:S01]  /*01e0*/  IMAD.MOV.U32 R4, RZ, RZ, RZ ;  /* 0x000000ffff047224 */ /* 0x000fe200078e00ff */
[----:B------:R-:W-:Y:S01]  /*01f0*/  LOP3.LUT P0, R10, R16, 0x3, RZ, 0xc0, !PT ;  /* 0x00000003100a7812 */ /* 0x000fe2000780c0ff */
[----:B------:R-:W-:-:S12]  /*0200*/  IMAD.MOV.U32 R7, RZ, RZ, R9 ;  /* 0x000000ffff077224 */ /* 0x000fd800078e0009 */
[----:B------:R-:W-:Y:S05]  /*0210*/  @!P0 BRA `(.L_x_4) ;  /* 0x00000004001c8947 */ /* 0x000fea0003800000 */
[----:B------:R-:W-:Y:S01]  /*0220*/  ISETP.NE.AND P0, PT, R10, 0x1, PT ;  /* 0x000000010a00780c */ /* 0x000fe20003f05270 */
[----:B------:R-:W-:Y:S01]  /*0230*/  BSSY.RECONVERGENT B0, `(.L_x_5) ;  /* 0x0000031000007945 */ /* 0x000fe20003800200 */
[----:B------:R-:W-:Y:S01]  /*0240*/  MOV R8, 0xffffffff ;  /* 0xffffffff00087802 */ /* 0x000fe20000000f00 */
[----:B------:R-:W-:-:S10]  /*0250*/  IMAD.MOV.U32 R7, RZ, RZ, R9 ;  /* 0x000000ffff077224 */ /* 0x000fd400078e0009 */
[----:B------:R-:W-:Y:S05]  /*0260*/  @!P0 BRA `(.L_x_6) ;  /* 0x0000000000b48947 */ /* 0x000fea0003800000 */
[----:B------:R-:W-:Y:S01]  /*0270*/  ISETP.NE.AND P0, PT, R10, 0x2, PT ;  /* 0x000000020a00780c */ /* 0x000fe20003f05270 */
[----:B------:R-:W-:Y:S01]  /*0280*/  BSSY.RECONVERGENT B3, `(.L_x_7) ;  /* 0x0000018000037945 */ /* 0x000fe20003800200 */
[----:B------:R-:W-:Y:S01]  /*0290*/  MOV R8, 0xffffffff ;  /* 0xffffffff00087802 */ /* 0x000fe20000000f00 */
[----:B------:R-:W-:-:S10]  /*02a0*/  IMAD.MOV.U32 R7, RZ, RZ, R9 ;  /* 0x000000ffff077224 */ /* 0x000fd400078e0009 */
[----:B------:R-:W-:Y:S05]  /*02b0*/  @!P0 BRA `(.L_x_8) ;  /* 0x0000000000508947 */ /* 0x000fea0003800000 */
[----:B------:R-:W0:Y:S02]  /*02c0*/  LDC.64 R10, c[0x0][0x388] ;  /* 0x0000e200ff0a7b82 */ /* 0x000e240000000a00 */
[----:B0-----:R-:W-:-:S05]  /*02d0*/  IMAD.WIDE R10, R9, 0x4, R10 ;  /* 0x00000004090a7825 */ /* 0x001fca00078e020a */
[----:B------:R-:W2:Y:S02]  /*02e0*/  LDG.E R13, desc[UR4][R10.64] ;  /* 0x000000040a0d7981 */ /* 0x000ea4000c1e1900 */
[----:B--2---:R-:W-:-:S06]  /*02f0*/  IMAD.WIDE R12, R13, 0x4, R2 ;  /* 0x000000040d0c7825 */ /* 0x004fcc00078e0202 */
[----:B------:R-:W2:Y:S01]  /*0300*/  LDG.E R12, desc[UR4][R12.64] ;  /* 0x000000040c0c7981 */ /* 0x000ea2000c1e1900 */
[----:B------:R-:W-:Y:S01]  /*0310*/  ISETP.NE.AND P0, PT, R9, R6, PT ;  /* 0x000000060900720c */ /* 0x000fe20003f05270 */
[----:B------:R-:W-:Y:S01]  /*0320*/  BSSY.RECONVERGENT B4, `(.L_x_9) ;  /* 0x000000c000047945 */ /* 0x000fe20003800200 */
[----:B------:R-:W-:Y:S02]  /*0330*/  MOV R8, 0xffffffff ;  /* 0xffffffff00087802 */ /* 0x000fe40000000f00 */
[----:B--2---:R-:W-:-:S13]  /*0340*/  ISETP.EQ.AND P0, PT, R12, -0x1, P0 ;  /* 0xffffffff0c00780c */ /* 0x004fda0000702270 */
[----:B------:R-:W-:Y:S05]  /*0350*/  @!P0 BRA `(.L_x_10) ;  /* 0x0000000000208947 */ /* 0x000fea0003800000 */
[----:B------:R-:W0:Y:S01]  /*0360*/  LDC.64 R12, c[0x0][0x3a0] ;  /* 0x0000e800ff0c7b82 */ /* 0x000e220000000a00 */
[----:B------:R-:W-:-:S07]  /*0370*/  IMAD.MOV.U32 R7, RZ, RZ, 0x1 ;  /* 0x00000001ff077424 */ /* 0x000fce00078e00ff */
[----:B------:R-:W1:Y:S01]  /*0380*/  LDC.64 R14, c[0x0][0x390] ;  /* 0x0000e400ff0e7b82 */ /* 0x000e620000000a00 */
[----:B0-----:R0:W-:Y:S04]  /*0390*/  STG.E desc[UR4][R12.64], R7 ;  /* 0x000000070c007986 */ /* 0x0011e8000c101904 */
[----:B------:R-:W1:Y:S02]  /*03a0*/  LDG.E R11, desc[UR4][R10.64] ;  /* 0x000000040a0b7981 */ /* 0x000e64000c1e1900 */
[----:B-1----:R-:W-:-:S06]  /*03b0*/  IMAD.WIDE R14, R11, 0x4, R14 ;  /* 0x000000040b0e7825 */ /* 0x002fcc00078e020e */
[----:B------:R-:W2:Y:S02]  /*03c0*/  LDG.E R14, desc[UR4][R14.64] ;  /* 0x000000040e0e7981 */ /* 0x000ea4000c1e1900 */
[----:B0-2---:R-:W-:-:S07]  /*03d0*/  VIMNMX R8, PT, PT, R14, -0x1, !PT ;  /* 0xffffffff0e087848 */ /* 0x005fce0007fe0100 */
.L_x_10:
[----:B------:R-:W-:Y:S05]  /*03e0*/  BSYNC.RECONVERGENT B4 ;  /* 0x0000000000047941 */ /* 0x000fea0003800200 */
.L_x_9:
[----:B------:R-:W-:-:S07]  /*03f0*/  IADD3 R7, PT, PT, R9, 0x1, RZ ;  /* 0x0000000109077810 */ /* 0x000fce0007ffe0ff */
.L_x_8:
[----:B------:R-:W-:Y:S05]  /*0400*/  BSYNC.RECONVERGENT B3 ;  /* 0x0000000000037941 */ /* 0x000fea0003800200 */
.L_x_7:
[----:B------:R-:W0:Y:S02]  /*0410*/  LDC.64 R12, c[0x0][0x388] ;  /* 0x0000e200ff0c7b82 */ /* 0x000e240000000a00 */
[----:B0-----:R-:W-:-:S05]  /*0420*/  IMAD.WIDE R12, R7, 0x4, R12 ;  /* 0x00000004070c7825 */ /* 0x001fca00078e020c */
[----:B------:R-:W2:Y:S02]  /*0430*/  LDG.E R11, desc[UR4][R12.64] ;  /* 0x000000040c0b7981 */ /* 0x000ea4000c1e1900 */
[----:B--2---:R-:W-:-:S06]  /*0440*/  IMAD.WIDE R10, R11, 0x4, R2 ;  /* 0x000000040b0a7825 */ /* 0x004fcc00078e0202 */
[----:B------:R-:W2:Y:S01]  /*0450*/  LDG.E R10, desc[UR4][R10.64] ;  /* 0x000000040a0a7981 */ /* 0x000ea2000c1e1900 */
[----:B------:R-:W-:Y:S01]  /*0460*/  ISETP.NE.AND P0, PT, R9, R6, PT ;  /* 0x000000060900720c */ /* 0x000fe20003f05270 */
[----:B------:R-:W-:Y:S03]  /*0470*/  BSSY.RECONVERGENT B3, `(.L_x_11) ;  /* 0x000000b000037945 */ /* 0x000fe60003800200 */
        /* <DEDUP_REMOVED lines=9> */
[----:B0-2---:R-:W-:-:S07]  /*0510*/  VIMNMX R8, PT, PT, R8, R11, !PT ;  /* 0x0000000b08087248 */ /* 0x005fce0007fe0100 */
.L_x_12:
[----:B------:R-:W-:Y:S05]  /*0520*/  BSYNC.RECONVERGENT B3 ;  /* 0x0000000000037941 */ /* 0x000fea0003800200 */
.L_x_11:
[----:B------:R-:W-:-:S07]  /*0530*/  IADD3 R7, PT, PT, R7, 0x1, RZ ;  /* 0x0000000107077810 */ /* 0x000fce0007ffe0ff */
.L_x_6:
[----:B------:R-:W-:Y:S05]  /*0540*/  BSYNC.RECONVERGENT B0 ;  /* 0x0000000000007941 */ /* 0x000fea0003800200 */
.L_x_5:
        /* <DEDUP_REMOVED lines=17> */
.L_x_14:
[----:B------:R-:W-:Y:S05]  /*0660*/  BSYNC.RECONVERGENT B0 ;  /* 0x0000000000007941 */ /* 0x000fea0003800200 */
.L_x_13:
[----:B------:R-:W-:Y:S01]  /*0670*/  IADD3 R7, PT, PT, R7, 0x1, RZ ;  /* 0x0000000107077810 */ /* 0x000fe20007ffe0ff */
[----:B------:R-:W-:-:S07]  /*0680*/  IMAD.MOV.U32 R4, RZ, RZ, R8 ;  /* 0x000000ffff047224 */ /* 0x000fce00078e0008 */
.L_x_4:
[----:B------:R-:W-:Y:S05]  /*0690*/  BSYNC.RECONVERGENT B1 ;  /* 0x0000000000017941 */ /* 0x000fea0003800200 */
.L_x_3:
[----:B------:R-:W-:-:S13]  /*06a0*/  ISETP.GE.U32.AND P0, PT, R16, 0x4, PT ;  /* 0x000000041000780c */ /* 0x000fda0003f06070 */
[----:B------:R-:W-:Y:S05]  /*06b0*/  @!P0 BRA `(.L_x_2) ;  /* 0x0000000000e88947 */ /* 0x000fea0003800000 */
[----:B------:R-:W0:Y:S01]  /*06c0*/  LDC.64 R2, c[0x0][0x388] ;  /* 0x0000e200ff027b82 */ /* 0x000e220000000a00 */
[----:B------:R-:W-:Y:S02]  /*06d0*/  ISETP.NE.AND P0, PT, R9, R6, PT ;  /* 0x000000060900720c */ /* 0x000fe40003f05270 */
[----:B------:R-:W-:Y:S01]  /*06e0*/  MOV R4, R8 ;  /* 0x0000000800047202 */ /* 0x000fe20000000f00 */
[----:B0-----:R-:W-:-:S10]  /*06f0*/  IMAD.WIDE R2, R7, 0x4, R2 ;  /* 0x0000000407027825 */ /* 0x001fd400078e0202 */
.L_x_15:
[----:B------:R-:W2:Y:S01]  /*0700*/  LDG.E R11, desc[UR4][R2.64] ;  /* 0x00000004020b7981 */ /* 0x000ea2000c1e1900 */
[----:B------:R-:W2:Y:S02]  /*0710*/  LDC.64 R8, c[0x0][0x398] ;  /* 0x0000e600ff087b82 */ /* 0x000ea40000000a00 */
[----:B--2---:R-:W-:-:S06]  /*0720*/  IMAD.WIDE R10, R11, 0x4, R8 ;  /* 0x000000040b0a7825 */ /* 0x004fcc00078e0208 */
[----:B------:R-:W2:Y:S02]  /*0730*/  LDG.E R10, desc[UR4][R10.64] ;  /* 0x000000040a0a7981 */ /* 0x000ea4000c1e1900 */
[----:B--2---:R-:W-:-:S13]  /*0740*/  ISETP.EQ.AND P3, PT, R10, -0x1, P0 ;  /* 0xffffffff0a00780c */ /* 0x004fda0000762270 */
[----:B------:R-:W0:Y:S01]  /*0750*/  @P3 LDC.64 R14, c[0x0][0x3a0] ;  /* 0x0000e800ff0e3b82 */ /* 0x000e220000000a00 */
[----:B------:R-:W-:-:S07]  /*0760*/  @P3 IMAD.MOV.U32 R23, RZ, RZ, 0x1 ;  /* 0x00000001ff173424 */ /* 0x000fce00078e00ff */
[----:B------:R-:W1:Y:S01]  /*0770*/  @P3 LDC.64 R16, c[0x0][0x390] ;  /* 0x0000e400ff103b82 */ /* 0x000e620000000a00 */
[----:B0-----:R0:W-:Y:S04]  /*0780*/  @P3 STG.E desc[UR4][R14.64], R23 ;  /* 0x000000170e003986 */ /* 0x0011e8000c101904 */
[----:B------:R-:W2:Y:S04]  /*0790*/  LDG.E R13, desc[UR4][R2.64+0x4] ;  /* 0x00000404020d7981 */ /* 0x000ea8000c1e1900 */
[----:B------:R-:W1:Y:S01]  /*07a0*/  @P3 LDG.E R21, desc[UR4][R2.64] ;  /* 0x0000000402153981 */ /* 0x000e62000c1e1900 */
[----:B--2---:R-:W-:-:S06]  /*07b0*/  IMAD.WIDE R12, R13, 0x4, R8 ;  /* 0x000000040d0c7825 */ /* 0x004fcc00078e0208 */
[----:B------:R-:W2:Y:S01]  /*07c0*/  LDG.E R12, desc[UR4][R12.64] ;  /* 0x000000040c0c7981 */ /* 0x000ea2000c1e1900 */
[----:B-1----:R-:W-:-:S06]  /*07d0*/  @P3 IMAD.WIDE R10, R21, 0x4, R16 ;  /* 0x00000004150a3825 */ /* 0x002fcc00078e0210 */
[----:B------:R-:W3:Y:S01]  /*07e0*/  @P3 LDG.E R11, desc[UR4][R10.64] ;  /* 0x000000040a0b3981 */ /* 0x000ee2000c1e1900 */
[----:B--2---:R-:W-:-:S13]  /*07f0*/  ISETP.EQ.AND P4, PT, R12, -0x1, P0 ;  /* 0xffffffff0c00780c */ /* 0x004fda0000782270 */
[----:B------:R-:W1:Y:S01]  /*0800*/  @P4 LDC.64 R18, c[0x0][0x3a0] ;  /* 0x0000e800ff124b82 */ /* 0x000e620000000a00 */
[----:B------:R-:W-:-:S07]  /*0810*/  @P4 MOV R25, 0x1 ;  /* 0x0000000100194802 */ /* 0x000fce0000000f00 */
[----:B------:R-:W2:Y:S01]  /*0820*/  @P4 LDC.64 R12, c[0x0][0x390] ;  /* 0x0000e400ff0c4b82 */ /* 0x000ea20000000a00 */
[----:B-1----:R1:W-:Y:S04]  /*0830*/  @P4 STG.E desc[UR4][R18.64], R25 ;  /* 0x0000001912004986 */ /* 0x0023e8000c101904 */
[----:B0-----:R-:W4:Y:S04]  /*0840*/  LDG.E R15, desc[UR4][R2.64+0x8] ;  /* 0x00000804020f7981 */ /* 0x001f28000c1e1900 */
[----:B------:R-:W2:Y:S01]  /*0850*/  @P4 LDG.E R17, desc[UR4][R2.64+0x4] ;  /* 0x0000040402114981 */ /* 0x000ea2000c1e1900 */
[----:B----4-:R-:W-:-:S06]  /*0860*/  IMAD.WIDE R14, R15, 0x4, R8 ;  /* 0x000000040f0e7825 */ /* 0x010fcc00078e0208 */
[----:B------:R-:W4:Y:S01]  /*0870*/  LDG.E R14, desc[UR4][R14.64] ;  /* 0x000000040e0e7981 */ /* 0x000f22000c1e1900 */
[----:B--2---:R-:W-:-:S06]  /*0880*/  @P4 IMAD.WIDE R12, R17, 0x4, R12 ;  /* 0x00000004110c4825 */ /* 0x004fcc00078e020c */
[----:B------:R-:W2:Y:S01]  /*0890*/  @P4 LDG.E R13, desc[UR4][R12.64] ;  /* 0x000000040c0d4981 */ /* 0x000ea2000c1e1900 */
[----:B----4-:R-:W-:-:S13]  /*08a0*/  ISETP.EQ.AND P2, PT, R14, -0x1, P0 ;  /* 0xffffffff0e00780c */ /* 0x010fda0000742270 */
[----:B------:R-:W0:Y:S01]  /*08b0*/  @P2 LDC.64 R20, c[0x0][0x3a0] ;  /* 0x0000e800ff142b82 */ /* 0x000e220000000a00 */
[----:B------:R-:W-:-:S05]  /*08c0*/  @P2 IMAD.MOV.U32 R23, RZ, RZ, 0x1 ;  /* 0x00000001ff172424 */ /* 0x000fca00078e00ff */
[----:B0-----:R0:W-:Y:S04]  /*08d0*/  @P2 STG.E desc[UR4][R20.64], R23 ;  /* 0x0000001714002986 */ /* 0x0011e8000c101904 */
[----:B------:R-:W4:Y:S04]  /*08e0*/  LDG.E R17, desc[UR4][R2.64+0xc] ;  /* 0x00000c0402117981 */ /* 0x000f28000c1e1900 */
[----:B------:R-:W5:Y:S01]  /*08f0*/  @P2 LDG.E R15, desc[UR4][R2.64+0x8] ;  /* 0x00000804020f2981 */ /* 0x000f62000c1e1900 */
[----:B----4-:R-:W-:Y:S02]  /*0900*/  IMAD.WIDE R16, R17, 0x4, R8 ;  /* 0x0000000411107825 */ /* 0x010fe400078e0208 */
[----:B------:R-:W5:Y:S04]  /*0910*/  @P2 LDC.64 R8, c[0x0][0x390] ;  /* 0x0000e400ff082b82 */ /* 0x000f680000000a00 */
[----:B------:R-:W4:Y:S01]  /*0920*/  LDG.E R16, desc[UR4][R16.64] ;  /* 0x0000000410107981 */ /* 0x000f22000c1e1900 */
[----:B-----5:R-:W-:-:S06]  /*0930*/  @P2 IMAD.WIDE R8, R15, 0x4, R8 ;  /* 0x000000040f082825 */ /* 0x020fcc00078e0208 */
[----:B------:R-:W5:Y:S01]  /*0940*/  @P2 LDG.E R9, desc[UR4][R8.64] ;  /* 0x0000000408092981 */ /* 0x000f62000c1e1900 */
[----:B----4-:R-:W-:-:S13]  /*0950*/  ISETP.EQ.AND P1, PT, R16, -0x1, P0 ;  /* 0xffffffff1000780c */ /* 0x010fda0000722270 */
[----:B-1----:R-:W1:Y:S01]  /*0960*/  @P1 LDC.64 R18, c[0x0][0x3a0] ;  /* 0x0000e800ff121b82 */ /* 0x002e620000000a00 */
[----:B------:R-:W-:-:S07]  /*0970*/  @P1 MOV R25, 0x1 ;  /* 0x0000000100191802 */ /* 0x000fce0000000f00 */
[----:B------:R-:W4:Y:S01]  /*0980*/  @P1 LDC.64 R14, c[0x0][0x390] ;  /* 0x0000e400ff0e1b82 */ /* 0x000f220000000a00 */
[----:B-1----:R1:W-:Y:S04]  /*0990*/  @P1 STG.E desc[UR4][R18.64], R25 ;  /* 0x0000001912001986 */ /* 0x0023e8000c101904 */
[----:B0-----:R-:W4:Y:S01]  /*09a0*/  @P1 LDG.E R21, desc[UR4][R2.64+0xc] ;  /* 0x00000c0402151981 */ /* 0x001f22000c1e1900 */
[----:B---3--:R-:W-:Y:S01]  /*09b0*/  @P3 VIMNMX R4, PT, PT, R4, R11, !PT ;  /* 0x0000000b04043248 */ /* 0x008fe20007fe0100 */
[----:B------:R-:W-:-:S03]  /*09c0*/  VIADD R7, R7, 0x4 ;  /* 0x0000000407077836 */ /* 0x000fc60000000000 */
[----:B--2---:R-:W-:Y:S02]  /*09d0*/  @P4 VIMNMX R4, PT, PT, R4, R13, !PT ;  /* 0x0000000d04044248 */ /* 0x004fe40007fe0100 */
[----:B------:R-:W-:Y:S01]  /*09e0*/  ISETP.GE.AND P4, PT, R7, R0, PT ;  /* 0x000000000700720c */ /* 0x000fe20003f86270 */
[----:B----4-:R-:W-:-:S06]  /*09f0*/  @P1 IMAD.WIDE R14, R21, 0x4, R14 ;  /* 0x00000004150e1825 */ /* 0x010fcc00078e020e */
[----:B------:R-:W2:Y:S01]  /*0a00*/  @P1 LDG.E R15, desc[UR4][R14.64] ;  /* 0x000000040e0f1981 */ /* 0x000ea2000c1e1900 */
[----:B------:R-:W-:Y:S02]  /*0a10*/  IADD3 R2, P3, PT, R2, 0x10, RZ ;  /* 0x0000001002027810 */ /* 0x000fe40007f7e0ff */
[----:B-----5:R-:W-:Y:S02]  /*0a20*/  @P2 VIMNMX R4, PT, PT, R4, R9, !PT ;  /* 0x0000000904042248 */ /* 0x020fe40007fe0100 */
[----:B------:R-:W-:Y:S02]  /*0a30*/  IADD3.X R3, PT, PT, RZ, R3, RZ, P3, !PT ;  /* 0x00000003ff037210 */ /* 0x000fe40001ffe4ff */
[----:B--2---:R-:W-:Y:S01]  /*0a40*/  @P1 VIMNMX R4, PT, PT, R4, R15, !PT ;  /* 0x0000000f04041248 */ /* 0x004fe20007fe0100 */
[----:B-1----:R-:W-:Y:S06]  /*0a50*/  @!P4 BRA `(.L_x_15) ;  /* 0xfffffffc0028c947 */ /* 0x002fec000383ffff */
.L_x_2:
[----:B------:R-:W-:Y:S05]  /*0a60*/  BSYNC.RECONVERGENT B2 ;  /* 0x0000000000027941 */ /* 0x000fea0003800200 */
.L_x_1:
[----:B------:R-:W0:Y:S02]  /*0a70*/  LDC.64 R2, c[0x0][0x3a8] ;  /* 0x0000ea00ff027b82 */ /* 0x000e240000000a00 */
[----:B0-----:R-:W-:-:S05]  /*0a80*/  IMAD.WIDE R2, R5, 0x4, R2 ;  /* 0x0000000405027825 */ /* 0x001fca00078e0202 */
[----:B------:R-:W-:Y:S01]  /*0a90*/  STG.E desc[UR4][R2.64], R4 ;  /* 0x0000000402007986 */ /* 0x000fe2000c101904 */
[----:B------:R-:W-:Y:S05]  /*0aa0*/  EXIT ;  /* 0x000000000000794d */ /* 0x000fea0003800000 */
.L_x_16:
        /* <DEDUP_REMOVED lines=13> */
.L_x_18:


//--------------------- .nv.shared.reserved.0     --------------------------
	.section	.nv.shared.reserved.0,"aw",@nobits
	.weak		__nv_reservedSMEM_offset_0_alias
	.size		__nv_reservedSMEM_offset_0_alias, 0, 64
	.other		__nv_reservedSMEM_offset_0_alias,@"STO_CUDA_RESERVED_SHARED STV_DEFAULT"
__nv_reservedSMEM_offset_0_alias:
	.zero		0
	.zero		64


//--------------------- .nv.constant0._Z6color2PiS_S_iii --------------------------
	.section	.nv.constant0._Z6color2PiS_S_iii,"a",@progbits
	.sectionflags	@""
	.align	4
.nv.constant0._Z6color2PiS_S_iii:
	.zero		932


//--------------------- .nv.constant0._Z6color1PiS_S_S_S_S_iii --------------------------
	.section	.nv.constant0._Z6color1PiS_S_S_S_S_iii,"a",@progbits
	.sectionflags	@""
	.align	4
.nv.constant0._Z6color1PiS_S_S_S_S_iii:
	.zero		956


//--------------------- SYMBOLS --------------------------

	.type		.nv.reservedSmem.offset0,@object
	.size		.nv.reservedSmem.offset0,0x4
